//
// Generated by NVIDIA NVVM Compiler
//
// Compiler Build ID: CL-36424714
// Cuda compilation tools, release 13.0, V13.0.88
// Based on NVVM 20.0.0
//

.version 9.0
.target sm_100
.address_size 64

	// .globl	_Z6kernelv
.extern .func  (.param .b32 func_retval0) vprintf
(
	.param .b64 vprintf_param_0,
	.param .b64 vprintf_param_1
)
;
.global .align 1 .b8 $str[6] = {116, 101, 115, 116, 10};

.visible .entry _Z6kernelv()
{
	.reg .b32 	%r<3>;
	.reg .b64 	%rd<3>;

	mov.u64 	%rd1, $str;
	cvta.global.u64 	%rd2, %rd1;
	{ // callseq 0, 0
	.param .b64 param0;
	st.param.b64 	[param0], %rd2;
	.param .b64 param1;
	st.param.b64 	[param1], 0;
	.param .b32 retval0;
	call.uni (retval0), 
	vprintf, 
	(
	param0, 
	param1
	);
	ld.param.b32 	%r1, [retval0];
	} // callseq 0
	ret;

}


// ===== COMPILED SASS (sm_100) =====

	.target	sm_100

	.elftype	@"ET_EXEC"


//--------------------- .note.nv.tkinfo           --------------------------
	.section	.note.nv.tkinfo,"",@"SHT_NOTE"
	.sectionflags	@"SHF_NOTE_NV_TKINFO"
	.tkinfo
        /*0018*/ 	.word	0x00000002
        /*0030*/ 	.string	""
        /*0030*/ 	.string	"ptxas"
        /*0030*/ 	.string	"Cuda compilation tools, release 13.0, V13.0.88"
        /*0030*/ 	.string	"Build cuda_13.0.r13.0/compiler.36424714_0"
        /*0030*/ 	.string	"-arch sm_100 -m 64 "



//--------------------- .note.nv.cuinfo           --------------------------
	.section	.note.nv.cuinfo,"",@"SHT_NOTE"
	.sectionflags	@"SHF_NOTE_NV_CUINFO"
        /*0018*/ 	.short	0x0002
        /*001a*/ 	.short	0x0064
        /*001c*/ 	.short	0x0082
	.zero		2


//--------------------- .nv.info                  --------------------------
	.section	.nv.info,"",@"SHT_CUDA_INFO"
	.align	4


	//----- nvinfo : EIATTR_REGCOUNT
	.align		4
        /*0000*/ 	.byte	0x04, 0x2f
        /*0002*/ 	.short	(.L_2 - .L_1)
	.align		4
.L_1:
        /*0004*/ 	.word	index@(_Z6kernelv)
        /*0008*/ 	.word	0x00000018


	//----- nvinfo : EIATTR_FRAME_SIZE
	.align		4
.L_2:
        /*000c*/ 	.byte	0x04, 0x11
        /*000e*/ 	.short	(.L_4 - .L_3)
	.align		4
.L_3:
        /*0010*/ 	.word	index@(_Z6kernelv)
        /*0014*/ 	.word	0x00000000


	//----- nvinfo : EIATTR_MIN_STACK_SIZE
	.align		4
.L_4:
        /*0018*/ 	.byte	0x04, 0x12
        /*001a*/ 	.short	(.L_6 - .L_5)
	.align		4
.L_5:
        /*001c*/ 	.word	index@(_Z6kernelv)
        /*0020*/ 	.word	0x00000000
.L_6:


//--------------------- .nv.compat                --------------------------
	.section	.nv.compat,"",@"SHT_CUDA_COMPAT_INFO"
	.align	4
        /*0000*/ 	.byte	0x02, 0x09, 0x00, 0x00, 0x02, 0x02, 0x01, 0x00, 0x02, 0x05, 0x05, 0x00, 0x03, 0x07, 0x01, 0x01
        /*0010*/ 	.byte	0x02, 0x03, 0x00, 0x00, 0x02, 0x06, 0x01, 0x00, 0x04, 0x0b, 0x08, 0x00, 0x09, 0x00, 0x00, 0x00
        /*0020*/ 	.byte	0x00, 0x00, 0x00, 0x00


//--------------------- .nv.info._Z6kernelv       --------------------------
	.section	.nv.info._Z6kernelv,"",@"SHT_CUDA_INFO"
	.sectionflags	@""
	.align	4


	//----- nvinfo : EIATTR_CUDA_API_VERSION
	.align		4
        /*0000*/ 	.byte	0x04, 0x37
        /*0002*/ 	.short	(.L_8 - .L_7)
.L_7:
        /*0004*/ 	.word	0x00000082


	//----- nvinfo : EIATTR_SPARSE_MMA_MASK
	.align		4
.L_8:
        /*0008*/ 	.byte	0x03, 0x50
        /*000a*/ 	.short	0x0000


	//----- nvinfo : EIATTR_MAXREG_COUNT
	.align		4
        /*000c*/ 	.byte	0x03, 0x1b
        /*000e*/ 	.short	0x00ff


	//----- nvinfo : EIATTR_EXTERNS
	.align		4
        /*0010*/ 	.byte	0x04, 0x0f
        /*0012*/ 	.short	(.L_10 - .L_9)


	//   ....[0]....
	.align		4
.L_9:
        /*0014*/ 	.word	index@(vprintf)


	//----- nvinfo : EIATTR_MERCURY_ISA_VERSION
	.align		4
.L_10:
        /*0018*/ 	.byte	0x03, 0x5f
        /*001a*/ 	.short	0x0101


	//----- nvinfo : EIATTR_VRC_CTA_INIT_COUNT
	.align		4
        /*001c*/ 	.byte	0x02, 0x4a
	.zero		1
	.zero		1


	//----- nvinfo : EIATTR_SYSCALL_OFFSETS
	.align		4
        /*0020*/ 	.byte	0x04, 0x46
        /*0022*/ 	.short	(.L_12 - .L_11)


	//   ....[0]....
.L_11:
        /*0024*/ 	.word	0x00000080


	//----- nvinfo : EIATTR_EXIT_INSTR_OFFSETS
	.align		4
.L_12:
        /*0028*/ 	.byte	0x04, 0x1c
        /*002a*/ 	.short	(.L_14 - .L_13)


	//   ....[0]....
.L_13:
        /*002c*/ 	.word	0x00000090


	//----- nvinfo : EIATTR_SW_WAR
	.align		4
.L_14:
        /*0030*/ 	.byte	0x04, 0x36
        /*0032*/ 	.short	(.L_16 - .L_15)
.L_15:
        /*0034*/ 	.word	0x00000008
.L_16:


//--------------------- .nv.callgraph             --------------------------
	.section	.nv.callgraph,"",@"SHT_CUDA_CALLGRAPH"
	.align	4
	.sectionentsize	8
	.align		4
        /*0000*/ 	.word	0x00000000
	.align		4
        /*0004*/ 	.word	0xffffffff
	.align		4
        /*0008*/ 	.word	index@(_Z6kernelv)
	.align		4
        /*000c*/ 	.word	index@(vprintf)
	.align		4
        /*0010*/ 	.word	0x00000000
	.align		4
        /*0014*/ 	.word	0xfffffffe
	.align		4
        /*0018*/ 	.word	0x00000000
	.align		4
        /*001c*/ 	.word	0xfffffffd
	.align		4
        /*0020*/ 	.word	0x00000000
	.align		4
        /*0024*/ 	.word	0xfffffffc


//--------------------- .nv.constant4             --------------------------
	.section	.nv.constant4,"a",@progbits
	.align	8
	.align		8
.nv.constant4:
        /*0000*/ 	.dword	vprintf
	.align		8
        /*0008*/ 	.dword	$str


//--------------------- .text._Z6kernelv          --------------------------
	.section	.text._Z6kernelv,"ax",@progbits
	.align	128
        .global         _Z6kernelv
        .type           _Z6kernelv,@function
        .size           _Z6kernelv,(.L_x_2 - _Z6kernelv)
        .other          _Z6kernelv,@"STO_CUDA_ENTRY STV_DEFAULT"
_Z6kernelv:
.text._Z6kernelv:
[----:B------:R-:W0:Y:S01]  /*0000*/  LDC R1, c[0x0][0x37c] ;  /* 0x0000df00ff017b82 */ /* 0x000e220000000800 */
[----:B------:R-:W-:Y:S01]  /*0010*/  MOV R0, 0x0 ;  /* 0x0000000000007802 */ /* 0x000fe20000000f00 */
[----:B------:R-:W1:Y:S01]  /*0020*/  LDCU.64 UR4, c[0x4][0x8] ;  /* 0x01000100ff0477ac */ /* 0x000e620008000a00 */
[----:B------:R-:W-:-:S05]  /*0030*/  CS2R R6, SRZ ;  /* 0x0000000000067805 */ /* 0x000fca000001ff00 */
[----:B------:R2:W3:Y:S01]  /*0040*/  LDC.64 R2, c[0x4][R0] ;  /* 0x0100000000027b82 */ /* 0x0004e20000000a00 */
[----:B-1----:R-:W-:Y:S02]  /*0050*/  IMAD.U32 R4, RZ, RZ, UR4 ;  /* 0x00000004ff047e24 */ /* 0x002fe4000f8e00ff */
[----:B--2---:R-:W-:-:S07]  /*0060*/  IMAD.U32 R5, RZ, RZ, UR5 ;  /* 0x00000005ff057e24 */ /* 0x004fce000f8e00ff */
[----:B------:R-:W-:-:S07]  /*0070*/  LEPC R20, `(.L_x_0) ;  /* 0x000000001014794e */ /* 0x000fce0000000000 */
[----:B0--3--:R-:W-:Y:S05]  /*0080*/  CALL.ABS.NOINC R2 ;  /* 0x0000000002007343 */ /* 0x009fea0003c00000 */
.L_x_0:
[----:B------:R-:W-:Y:S05]  /*0090*/  EXIT ;  /* 0x000000000000794d */ /* 0x000fea0003800000 */
.L_x_1:
[----:B------:R-:W-:-:S00]  /*00a0*/  BRA `(.L_x_1) ;  /* 0xfffffffc00fc7947 */ /* 0x000fc0000383ffff */
[----:B------:R-:W-:-:S00]  /*00b0*/  NOP ;  /* 0x0000000000007918 */ /* 0x000fc00000000000 */
        /* <DEDUP_REMOVED lines=12> */
.L_x_2:


//--------------------- .nv.global.init           --------------------------
	.section	.nv.global.init,"aw",@progbits
.nv.global.init:
	.type		$str,@object
	.size		$str,(.L_0 - $str)
$str:
        /*0000*/ 	.byte	0x74, 0x65, 0x73, 0x74, 0x0a, 0x00
.L_0:


//--------------------- .nv.shared.reserved.0     --------------------------
	.section	.nv.shared.reserved.0,"aw",@nobits
	.weak		__nv_reservedSMEM_offset_0_alias
	.size		__nv_reservedSMEM_offset_0_alias, 0, 64
	.other		__nv_reservedSMEM_offset_0_alias,@"STO_CUDA_RESERVED_SHARED STV_DEFAULT"
__nv_reservedSMEM_offset_0_alias:
	.zero		0
	.zero		64


//--------------------- .nv.constant0._Z6kernelv  --------------------------
	.section	.nv.constant0._Z6kernelv,"a",@progbits
	.sectionflags	@""
	.align	4
.nv.constant0._Z6kernelv:
	.zero		896


//--------------------- SYMBOLS --------------------------

	.type		.nv.reservedSmem.offset0,@object
	.size		.nv.reservedSmem.offset0,0x4
	.type		vprintf,@function
